	.headerflags	@"EF_CUDA_TEXMODE_UNIFIED EF_CUDA_64BIT_ADDRESS EF_CUDA_ACCELERATORS EF_CUDA_SM90 EF_CUDA_VIRTUAL_SM(EF_CUDA_SM90)"
	.elftype	@"ET_EXEC"


//--------------------- .nv.info                  --------------------------
	.section	.nv.info,"",@"SHT_CUDA_INFO"
	.align	4


	//----- nvinfo : EIATTR_REGCOUNT
	.align		4
        /*0000*/ 	.byte	0x04, 0x2f
        /*0002*/ 	.short	(.L_1 - .L_0)
	.align		4
.L_0:
        /*0004*/ 	.word	index@(triton_poi_fused_cat_29)
        /*0008*/ 	.word	0x00000012


	//----- nvinfo : EIATTR_MIN_STACK_SIZE
	.align		4
.L_1:
        /*000c*/ 	.byte	0x04, 0x12
        /*000e*/ 	.short	(.L_3 - .L_2)
	.align		4
.L_2:
        /*0010*/ 	.word	index@(triton_poi_fused_cat_29)
        /*0014*/ 	.word	0x00000000


	//----- nvinfo : EIATTR_FRAME_SIZE
	.align		4
.L_3:
        /*0018*/ 	.byte	0x04, 0x11
        /*001a*/ 	.short	(.L_5 - .L_4)
	.align		4
.L_4:
        /*001c*/ 	.word	index@(triton_poi_fused_cat_29)
        /*0020*/ 	.word	0x00000000


	//----- nvinfo : EIATTR_MIN_STACK_SIZE
	.align		4
.L_5:
        /*0024*/ 	.byte	0x04, 0x12
        /*0026*/ 	.short	(.L_7 - .L_6)
	.align		4
.L_6:
        /*0028*/ 	.word	index@(triton_poi_fused_cat_29)
        /*002c*/ 	.word	0x00000000
.L_7:


//--------------------- .nv.info.triton_poi_fused_cat_29 --------------------------
	.section	.nv.info.triton_poi_fused_cat_29,"",@"SHT_CUDA_INFO"
	.sectionflags	@""
	.align	4


	//----- nvinfo : EIATTR_CUDA_API_VERSION
	.align		4
        /*0000*/ 	.byte	0x04, 0x37
        /*0002*/ 	.short	(.L_9 - .L_8)
.L_8:
        /*0004*/ 	.word	0x0000007c


	//----- nvinfo : EIATTR_KPARAM_INFO
	.align		4
.L_9:
        /*0008*/ 	.byte	0x04, 0x17
        /*000a*/ 	.short	(.L_11 - .L_10)
.L_10:
        /*000c*/ 	.word	0x00000000
        /*0010*/ 	.short	0x0004
        /*0012*/ 	.short	0x0020
        /*0014*/ 	.byte	0x00, 0xf0, 0x11, 0x00


	//----- nvinfo : EIATTR_KPARAM_INFO
	.align		4
.L_11:
        /*0018*/ 	.byte	0x04, 0x17
        /*001a*/ 	.short	(.L_13 - .L_12)
.L_12:
        /*001c*/ 	.word	0x00000000
        /*0020*/ 	.short	0x0003
        /*0022*/ 	.short	0x0018
        /*0024*/ 	.byte	0x00, 0xf4, 0x21, 0x00


	//----- nvinfo : EIATTR_KPARAM_INFO
	.align		4
.L_13:
        /*0028*/ 	.byte	0x04, 0x17
        /*002a*/ 	.short	(.L_15 - .L_14)
.L_14:
        /*002c*/ 	.word	0x00000000
        /*0030*/ 	.short	0x0002
        /*0032*/ 	.short	0x0010
        /*0034*/ 	.byte	0x00, 0xf4, 0x21, 0x00


	//----- nvinfo : EIATTR_KPARAM_INFO
	.align		4
.L_15:
        /*0038*/ 	.byte	0x04, 0x17
        /*003a*/ 	.short	(.L_17 - .L_16)
.L_16:
        /*003c*/ 	.word	0x00000000
        /*0040*/ 	.short	0x0001
        /*0042*/ 	.short	0x0008
        /*0044*/ 	.byte	0x00, 0xf4, 0x21, 0x00


	//----- nvinfo : EIATTR_KPARAM_INFO
	.align		4
.L_17:
        /*0048*/ 	.byte	0x04, 0x17
        /*004a*/ 	.short	(.L_19 - .L_18)
.L_18:
        /*004c*/ 	.word	0x00000000
        /*0050*/ 	.short	0x0000
        /*0052*/ 	.short	0x0000
        /*0054*/ 	.byte	0x00, 0xf4, 0x21, 0x00


	//----- nvinfo : EIATTR_SPARSE_MMA_MASK
	.align		4
.L_19:
        /*0058*/ 	.byte	0x03, 0x50
        /*005a*/ 	.short	0x0000


	//----- nvinfo : EIATTR_MAXREG_COUNT
	.align		4
        /*005c*/ 	.byte	0x03, 0x1b
        /*005e*/ 	.short	0x00ff


	//----- nvinfo : EIATTR_EXIT_INSTR_OFFSETS
	.align		4
        /*0060*/ 	.byte	0x04, 0x1c
        /*0062*/ 	.short	(.L_21 - .L_20)


	//   ....[0]....
.L_20:
        /*0064*/ 	.word	0x00000270


	//----- nvinfo : EIATTR_REQNTID
	.align		4
.L_21:
        /*0068*/ 	.byte	0x04, 0x10
        /*006a*/ 	.short	(.L_23 - .L_22)
.L_22:
        /*006c*/ 	.word	0x00000080
        /*0070*/ 	.word	0x00000001
        /*0074*/ 	.word	0x00000001


	//----- nvinfo : EIATTR_CBANK_PARAM_SIZE
	.align		4
.L_23:
        /*0078*/ 	.byte	0x03, 0x19
        /*007a*/ 	.short	0x0024


	//----- nvinfo : EIATTR_PARAM_CBANK
	.align		4
        /*007c*/ 	.byte	0x04, 0x0a
        /*007e*/ 	.short	(.L_25 - .L_24)
	.align		4
.L_24:
        /*0080*/ 	.word	index@(.nv.constant0.triton_poi_fused_cat_29)
        /*0084*/ 	.short	0x0210
        /*0086*/ 	.short	0x0024


	//----- nvinfo : EIATTR_SW_WAR
	.align		4
.L_25:
        /*0088*/ 	.byte	0x04, 0x36
        /*008a*/ 	.short	(.L_27 - .L_26)
.L_26:
        /*008c*/ 	.word	0x00000008
.L_27:


//--------------------- .nv.callgraph             --------------------------
	.section	.nv.callgraph,"",@"SHT_CUDA_CALLGRAPH"
	.align	4
	.sectionentsize	8
	.align		4
        /*0000*/ 	.word	0x00000000
	.align		4
        /*0004*/ 	.word	0xffffffff
	.align		4
        /*0008*/ 	.word	0x00000000
	.align		4
        /*000c*/ 	.word	0xfffffffe
	.align		4
        /*0010*/ 	.word	0x00000000
	.align		4
        /*0014*/ 	.word	0xfffffffd
	.align		4
        /*0018*/ 	.word	0x00000000
	.align		4
        /*001c*/ 	.word	0xfffffffc


//--------------------- .text.triton_poi_fused_cat_29 --------------------------
	.section	.text.triton_poi_fused_cat_29,"ax",@progbits
	.align	128
        .global         triton_poi_fused_cat_29
        .type           triton_poi_fused_cat_29,@function
        .size           triton_poi_fused_cat_29,(.L_x_1 - triton_poi_fused_cat_29)
        .other          triton_poi_fused_cat_29,@"STO_CUDA_ENTRY STV_DEFAULT"
triton_poi_fused_cat_29:
.text.triton_poi_fused_cat_29:
[----:B------:R-:W-:Y:S01]  /*0000*/  LDC R1, c[0x0][0x28] ;  /* 0x00000a00ff017b82 */ /* 0x000fe20000000800 */
[----:B------:R-:W1:Y:S07]  /*0010*/  S2R R0, SR_TID.X ;  /* 0x0000000000007919 */ /* 0x000e6e0000002100 */
[----:B------:R-:W2:Y:S01]  /*0020*/  LDC.64 R6, c[0x0][0x210] ;  /* 0x00008400ff067b82 */ /* 0x000ea20000000a00 */
[----:B------:R-:W-:Y:S01]  /*0030*/  ULDC.64 UR4, c[0x0][0x208] ;  /* 0x0000820000047ab9 */ /* 0x000fe20000000a00 */
[----:B------:R-:W3:Y:S06]  /*0040*/  S2R R3, SR_CTAID.X ;  /* 0x0000000000037919 */ /* 0x000eec0000002500 */
[----:B------:R-:W4:Y:S01]  /*0050*/  LDC.64 R8, c[0x0][0x218] ;  /* 0x00008600ff087b82 */ /* 0x000f220000000a00 */
[----:B-1----:R-:W-:Y:S01]  /*0060*/  IMAD.SHL.U32 R0, R0, 0x2, RZ ;  /* 0x0000000200007824 */ /* 0x002fe200078e00ff */
[----:B---3--:R-:W-:-:S04]  /*0070*/  SHF.R.S32.HI R4, RZ, 0x17, R3 ;  /* 0x00000017ff047819 */ /* 0x008fc80000011403 */
[----:B------:R-:W-:Y:S02]  /*0080*/  LOP3.LUT R0, R0, 0xfe, RZ, 0xc0, !PT ;  /* 0x000000fe00007812 */ /* 0x000fe400078ec0ff */
[----:B------:R-:W-:-:S03]  /*0090*/  SGXT R4, R4, 0x1 ;  /* 0x000000010404781a */ /* 0x000fc60000000200 */
[----:B------:R-:W-:Y:S02]  /*00a0*/  IMAD R5, R3, 0x100, R0 ;  /* 0x0000010003057824 */ /* 0x000fe400078e0200 */
[----:B------:R-:W1:Y:S02]  /*00b0*/  LDC.64 R2, c[0x0][0x220] ;  /* 0x00008800ff027b82 */ /* 0x000e640000000a00 */
[----:B--2---:R-:W-:Y:S01]  /*00c0*/  IMAD.WIDE R6, R5, 0x4, R6 ;  /* 0x0000000405067825 */ /* 0x004fe200078e0206 */
[----:B------:R-:W-:Y:S02]  /*00d0*/  SHF.R.S32.HI R0, RZ, 0x1f, R5 ;  /* 0x0000001fff007819 */ /* 0x000fe40000011405 */
[-C--:B------:R-:W-:Y:S02]  /*00e0*/  LEA.HI R10, R4, R5.reuse, RZ, 0xd ;  /* 0x00000005040a7211 */ /* 0x080fe400078f68ff */
[----:B------:R-:W-:Y:S01]  /*00f0*/  LEA.HI R0, R0, R5, RZ, 0x7 ;  /* 0x0000000500007211 */ /* 0x000fe200078f38ff */
[----:B------:R-:W2:Y:S01]  /*0100*/  LDG.E.64 R6, desc[UR4][R6.64] ;  /* 0x0000000406067981 */ /* 0x000ea2000c1e1b00 */
[----:B------:R-:W-:-:S02]  /*0110*/  SHF.R.S32.HI R11, RZ, 0xd, R10 ;  /* 0x0000000dff0b7819 */ /* 0x000fc4000001140a */
[----:B------:R-:W-:-:S04]  /*0120*/  LOP3.LUT R4, R0, 0xffffff80, RZ, 0xc0, !PT ;  /* 0xffffff8000047812 */ /* 0x000fc800078ec0ff */
[----:B------:R-:W-:-:S05]  /*0130*/  IADD3 R4, R5, -R4, RZ ;  /* 0x8000000405047210 */ /* 0x000fca0007ffe0ff */
[----:B------:R-:W-:-:S04]  /*0140*/  IMAD R11, R11, 0x80, R4 ;  /* 0x000000800b0b7824 */ /* 0x000fc800078e0204 */
[----:B----4-:R-:W-:-:S04]  /*0150*/  IMAD.WIDE R8, R11, 0x4, R8 ;  /* 0x000000040b087825 */ /* 0x010fc800078e0208 */
[----:B-1----:R-:W-:Y:S02]  /*0160*/  IMAD.WIDE R2, R11, 0x4, R2 ;  /* 0x000000040b027825 */ /* 0x002fe400078e0202 */
[----:B------:R-:W2:Y:S01]  /*0170*/  LDG.E.EL.64 R8, desc[UR4][R8.64] ;  /* 0x0000000408087981 */ /* 0x000ea2000c2e1b00 */
[----:B------:R-:W1:Y:S03]  /*0180*/  LDC.64 R10, c[0x0][0x228] ;  /* 0x00008a00ff0a7b82 */ /* 0x000e660000000a00 */
[----:B------:R-:W3:Y:S01]  /*0190*/  LDG.E.EL.64 R2, desc[UR4][R2.64] ;  /* 0x0000000402027981 */ /* 0x000ee2000c2e1b00 */
[----:B------:R-:W-:Y:S01]  /*01a0*/  SHF.L.U32 R0, R0, 0x1, RZ ;  /* 0x0000000100007819 */ /* 0x000fe200000006ff */
[----:B--2---:R-:W-:Y:S01]  /*01b0*/  FADD R5, R6, -R8 ;  /* 0x8000000806057221 */ /* 0x004fe20000000000 */
[----:B------:R-:W-:-:S03]  /*01c0*/  FADD R12, R7, -R9 ;  /* 0x80000009070c7221 */ /* 0x000fc60000000000 */
[----:B---3--:R-:W-:Y:S01]  /*01d0*/  FMUL R14, R2, R5 ;  /* 0x00000005020e7220 */ /* 0x008fe20000400000 */
[----:B------:R-:W-:-:S04]  /*01e0*/  FMUL R15, R3, R12 ;  /* 0x0000000c030f7220 */ /* 0x000fc80000400000 */
[----:B------:R-:W-:Y:S02]  /*01f0*/  FSETP.GT.AND P0, PT, R14, RZ, PT ;  /* 0x000000ff0e00720b */ /* 0x000fe40003f04000 */
[----:B------:R-:W-:Y:S02]  /*0200*/  FSETP.GT.AND P1, PT, R15, RZ, PT ;  /* 0x000000ff0f00720b */ /* 0x000fe40003f24000 */
[----:B------:R-:W-:-:S04]  /*0210*/  LOP3.LUT R5, R0, 0xffffff00, RZ, 0xc0, !PT ;  /* 0xffffff0000057812 */ /* 0x000fc800078ec0ff */
[----:B------:R-:W-:-:S05]  /*0220*/  IADD3 R5, R4, R5, RZ ;  /* 0x0000000504057210 */ /* 0x000fca0007ffe0ff */
[----:B-1----:R-:W-:-:S04]  /*0230*/  IMAD.WIDE R2, R5, 0x4, R10 ;  /* 0x0000000405027825 */ /* 0x002fc800078e020a */
[----:B------:R-:W-:Y:S01]  /*0240*/  @!P0 FMUL R14, R14, 0.10000000149011611938 ;  /* 0x3dcccccd0e0e8820 */ /* 0x000fe20000400000 */
[----:B------:R-:W-:-:S05]  /*0250*/  @!P1 FMUL R15, R15, 0.10000000149011611938 ;  /* 0x3dcccccd0f0f9820 */ /* 0x000fca0000400000 */
[----:B------:R-:W-:Y:S01]  /*0260*/  STG.E.64 desc[UR4][R2.64], R14 ;  /* 0x0000000e02007986 */ /* 0x000fe2000c101b04 */
[----:B------:R-:W-:Y:S05]  /*0270*/  EXIT ;  /* 0x000000000000794d */ /* 0x000fea0003800000 */
.L_x_0:
[----:B------:R-:W-:-:S00]  /*0280*/  BRA `(.L_x_0) ;  /* 0xfffffffc00fc7947 */ /* 0x000fc0000383ffff */
[----:B------:R-:W-:-:S00]  /*0290*/  NOP ;  /* 0x0000000000007918 */ /* 0x000fc00000000000 */
        /* <DEDUP_REMOVED lines=14> */
.L_x_1:


//--------------------- .nv.constant0.triton_poi_fused_cat_29 --------------------------
	.section	.nv.constant0.triton_poi_fused_cat_29,"a",@progbits
	.sectionflags	@""
	.align	4
.nv.constant0.triton_poi_fused_cat_29:
	.zero		564
